//
// Generated by NVIDIA NVVM Compiler
//
// Compiler Build ID: CL-36424714
// Cuda compilation tools, release 13.0, V13.0.88
// Based on NVVM 20.0.0
//

.version 9.0
.target sm_100
.address_size 64

	// .globl	_Z12hello_kernelv
.extern .func  (.param .b32 func_retval0) vprintf
(
	.param .b64 vprintf_param_0,
	.param .b64 vprintf_param_1
)
;
.global .align 1 .b8 $str[37] = {72, 101, 108, 108, 111, 32, 102, 114, 111, 109, 32, 71, 80, 85, 33, 32, 66, 108, 111, 99, 107, 32, 37, 100, 44, 32, 84, 104, 114, 101, 97, 100, 32, 37, 100, 10};

.visible .entry _Z12hello_kernelv()
{
	.local .align 8 .b8 	__local_depot0[8];
	.reg .b64 	%SP;
	.reg .b64 	%SPL;
	.reg .b32 	%r<5>;
	.reg .b64 	%rd<5>;

	mov.u64 	%SPL, __local_depot0;
	cvta.local.u64 	%SP, %SPL;
	add.u64 	%rd1, %SP, 0;
	add.u64 	%rd2, %SPL, 0;
	mov.u32 	%r1, %ctaid.x;
	mov.u32 	%r2, %tid.x;
	st.local.v2.u32 	[%rd2], {%r1, %r2};
	mov.u64 	%rd3, $str;
	cvta.global.u64 	%rd4, %rd3;
	{ // callseq 0, 0
	.param .b64 param0;
	st.param.b64 	[param0], %rd4;
	.param .b64 param1;
	st.param.b64 	[param1], %rd1;
	.param .b32 retval0;
	call.uni (retval0), 
	vprintf, 
	(
	param0, 
	param1
	);
	ld.param.b32 	%r3, [retval0];
	} // callseq 0
	ret;

}


// ===== COMPILED SASS (sm_100) =====

	.target	sm_100

	.elftype	@"ET_EXEC"


//--------------------- .note.nv.tkinfo           --------------------------
	.section	.note.nv.tkinfo,"",@"SHT_NOTE"
	.sectionflags	@"SHF_NOTE_NV_TKINFO"
	.tkinfo
        /*0018*/ 	.word	0x00000002
        /*0030*/ 	.string	""
        /*0030*/ 	.string	"ptxas"
        /*0030*/ 	.string	"Cuda compilation tools, release 13.0, V13.0.88"
        /*0030*/ 	.string	"Build cuda_13.0.r13.0/compiler.36424714_0"
        /*0030*/ 	.string	"-arch sm_100 -m 64 "



//--------------------- .note.nv.cuinfo           --------------------------
	.section	.note.nv.cuinfo,"",@"SHT_NOTE"
	.sectionflags	@"SHF_NOTE_NV_CUINFO"
        /*0018*/ 	.short	0x0002
        /*001a*/ 	.short	0x0064
        /*001c*/ 	.short	0x0082
	.zero		2


//--------------------- .nv.info                  --------------------------
	.section	.nv.info,"",@"SHT_CUDA_INFO"
	.align	4


	//----- nvinfo : EIATTR_REGCOUNT
	.align		4
        /*0000*/ 	.byte	0x04, 0x2f
        /*0002*/ 	.short	(.L_2 - .L_1)
	.align		4
.L_1:
        /*0004*/ 	.word	index@(_Z12hello_kernelv)
        /*0008*/ 	.word	0x00000018


	//----- nvinfo : EIATTR_FRAME_SIZE
	.align		4
.L_2:
        /*000c*/ 	.byte	0x04, 0x11
        /*000e*/ 	.short	(.L_4 - .L_3)
	.align		4
.L_3:
        /*0010*/ 	.word	index@(_Z12hello_kernelv)
        /*0014*/ 	.word	0x00000008


	//----- nvinfo : EIATTR_MIN_STACK_SIZE
	.align		4
.L_4:
        /*0018*/ 	.byte	0x04, 0x12
        /*001a*/ 	.short	(.L_6 - .L_5)
	.align		4
.L_5:
        /*001c*/ 	.word	index@(_Z12hello_kernelv)
        /*0020*/ 	.word	0x00000008
.L_6:


//--------------------- .nv.compat                --------------------------
	.section	.nv.compat,"",@"SHT_CUDA_COMPAT_INFO"
	.align	4
        /*0000*/ 	.byte	0x02, 0x09, 0x00, 0x00, 0x02, 0x02, 0x01, 0x00, 0x02, 0x05, 0x05, 0x00, 0x03, 0x07, 0x01, 0x01
        /*0010*/ 	.byte	0x02, 0x03, 0x00, 0x00, 0x02, 0x06, 0x01, 0x00, 0x04, 0x0b, 0x08, 0x00, 0x09, 0x00, 0x00, 0x00
        /*0020*/ 	.byte	0x00, 0x00, 0x00, 0x00


//--------------------- .nv.info._Z12hello_kernelv --------------------------
	.section	.nv.info._Z12hello_kernelv,"",@"SHT_CUDA_INFO"
	.sectionflags	@""
	.align	4


	//----- nvinfo : EIATTR_CUDA_API_VERSION
	.align		4
        /*0000*/ 	.byte	0x04, 0x37
        /*0002*/ 	.short	(.L_8 - .L_7)
.L_7:
        /*0004*/ 	.word	0x00000082


	//----- nvinfo : EIATTR_SPARSE_MMA_MASK
	.align		4
.L_8:
        /*0008*/ 	.byte	0x03, 0x50
        /*000a*/ 	.short	0x0000


	//----- nvinfo : EIATTR_MAXREG_COUNT
	.align		4
        /*000c*/ 	.byte	0x03, 0x1b
        /*000e*/ 	.short	0x00ff


	//----- nvinfo : EIATTR_EXTERNS
	.align		4
        /*0010*/ 	.byte	0x04, 0x0f
        /*0012*/ 	.short	(.L_10 - .L_9)


	//   ....[0]....
	.align		4
.L_9:
        /*0014*/ 	.word	index@(vprintf)


	//----- nvinfo : EIATTR_MERCURY_ISA_VERSION
	.align		4
.L_10:
        /*0018*/ 	.byte	0x03, 0x5f
        /*001a*/ 	.short	0x0101


	//----- nvinfo : EIATTR_VRC_CTA_INIT_COUNT
	.align		4
        /*001c*/ 	.byte	0x02, 0x4a
	.zero		1
	.zero		1


	//----- nvinfo : EIATTR_SYSCALL_OFFSETS
	.align		4
        /*0020*/ 	.byte	0x04, 0x46
        /*0022*/ 	.short	(.L_12 - .L_11)


	//   ....[0]....
.L_11:
        /*0024*/ 	.word	0x000000f0


	//----- nvinfo : EIATTR_EXIT_INSTR_OFFSETS
	.align		4
.L_12:
        /*0028*/ 	.byte	0x04, 0x1c
        /*002a*/ 	.short	(.L_14 - .L_13)


	//   ....[0]....
.L_13:
        /*002c*/ 	.word	0x00000100


	//----- nvinfo : EIATTR_SW_WAR
	.align		4
.L_14:
        /*0030*/ 	.byte	0x04, 0x36
        /*0032*/ 	.short	(.L_16 - .L_15)
.L_15:
        /*0034*/ 	.word	0x00000008
.L_16:


//--------------------- .nv.callgraph             --------------------------
	.section	.nv.callgraph,"",@"SHT_CUDA_CALLGRAPH"
	.align	4
	.sectionentsize	8
	.align		4
        /*0000*/ 	.word	0x00000000
	.align		4
        /*0004*/ 	.word	0xffffffff
	.align		4
        /*0008*/ 	.word	index@(_Z12hello_kernelv)
	.align		4
        /*000c*/ 	.word	index@(vprintf)
	.align		4
        /*0010*/ 	.word	0x00000000
	.align		4
        /*0014*/ 	.word	0xfffffffe
	.align		4
        /*0018*/ 	.word	0x00000000
	.align		4
        /*001c*/ 	.word	0xfffffffd
	.align		4
        /*0020*/ 	.word	0x00000000
	.align		4
        /*0024*/ 	.word	0xfffffffc


//--------------------- .nv.constant4             --------------------------
	.section	.nv.constant4,"a",@progbits
	.align	8
	.align		8
.nv.constant4:
        /*0000*/ 	.dword	vprintf
	.align		8
        /*0008*/ 	.dword	$str


//--------------------- .text._Z12hello_kernelv   --------------------------
	.section	.text._Z12hello_kernelv,"ax",@progbits
	.align	128
        .global         _Z12hello_kernelv
        .type           _Z12hello_kernelv,@function
        .size           _Z12hello_kernelv,(.L_x_2 - _Z12hello_kernelv)
        .other          _Z12hello_kernelv,@"STO_CUDA_ENTRY STV_DEFAULT"
_Z12hello_kernelv:
.text._Z12hello_kernelv:
[----:B------:R-:W0:Y:S01]  /*0000*/  LDC R1, c[0x0][0x37c] ;  /* 0x0000df00ff017b82 */ /* 0x000e220000000800 */
[----:B------:R-:W1:Y:S01]  /*0010*/  S2R R8, SR_CTAID.X ;  /* 0x0000000000087919 */ /* 0x000e620000002500 */
[----:B0-----:R-:W-:Y:S01]  /*0020*/  VIADD R1, R1, 0xfffffff8 ;  /* 0xfffffff801017836 */ /* 0x001fe20000000000 */
[----:B------:R-:W-:Y:S01]  /*0030*/  MOV R0, 0x0 ;  /* 0x0000000000007802 */ /* 0x000fe20000000f00 */
[----:B------:R-:W0:Y:S01]  /*0040*/  LDCU UR4, c[0x0][0x2f8] ;  /* 0x00005f00ff0477ac */ /* 0x000e220008000800 */
[----:B------:R-:W1:Y:S03]  /*0050*/  S2R R9, SR_TID.X ;  /* 0x0000000000097919 */ /* 0x000e660000002100 */
[----:B------:R2:W3:Y:S01]  /*0060*/  LDC.64 R2, c[0x4][R0] ;  /* 0x0100000000027b82 */ /* 0x0004e20000000a00 */
[----:B------:R-:W4:Y:S01]  /*0070*/  LDCU.64 UR6, c[0x4][0x8] ;  /* 0x01000100ff0677ac */ /* 0x000f220008000a00 */
[----:B------:R-:W5:Y:S01]  /*0080*/  LDCU UR5, c[0x0][0x2fc] ;  /* 0x00005f80ff0577ac */ /* 0x000f620008000800 */
[----:B0-----:R-:W-:Y:S01]  /*0090*/  IADD3 R6, P0, PT, R1, UR4, RZ ;  /* 0x0000000401067c10 */ /* 0x001fe2000ff1e0ff */
[----:B----4-:R-:W-:Y:S01]  /*00a0*/  IMAD.U32 R4, RZ, RZ, UR6 ;  /* 0x00000006ff047e24 */ /* 0x010fe2000f8e00ff */
[----:B------:R-:W-:-:S03]  /*00b0*/  MOV R5, UR7 ;  /* 0x0000000700057c02 */ /* 0x000fc60008000f00 */
[----:B-----5:R-:W-:Y:S01]  /*00c0*/  IMAD.X R7, RZ, RZ, UR5, P0 ;  /* 0x00000005ff077e24 */ /* 0x020fe200080e06ff */
[----:B-1----:R2:W-:Y:S07]  /*00d0*/  STL.64 [R1], R8 ;  /* 0x0000000801007387 */ /* 0x0025ee0000100a00 */
[----:B------:R-:W-:-:S07]  /*00e0*/  LEPC R20, `(.L_x_0) ;  /* 0x000000001014794e */ /* 0x000fce0000000000 */
[----:B--23--:R-:W-:Y:S05]  /*00f0*/  CALL.ABS.NOINC R2 ;  /* 0x0000000002007343 */ /* 0x00cfea0003c00000 */
.L_x_0:
[----:B------:R-:W-:Y:S05]  /*0100*/  EXIT ;  /* 0x000000000000794d */ /* 0x000fea0003800000 */
.L_x_1:
[----:B------:R-:W-:-:S00]  /*0110*/  BRA `(.L_x_1) ;  /* 0xfffffffc00fc7947 */ /* 0x000fc0000383ffff */
[----:B------:R-:W-:-:S00]  /*0120*/  NOP ;  /* 0x0000000000007918 */ /* 0x000fc00000000000 */
        /* <DEDUP_REMOVED lines=13> */
.L_x_2:


//--------------------- .nv.global.init           --------------------------
	.section	.nv.global.init,"aw",@progbits
.nv.global.init:
	.type		$str,@object
	.size		$str,(.L_0 - $str)
$str:
        /*0000*/ 	.byte	0x48, 0x65, 0x6c, 0x6c, 0x6f, 0x20, 0x66, 0x72, 0x6f, 0x6d, 0x20, 0x47, 0x50, 0x55, 0x21, 0x20
        /*0010*/ 	.byte	0x42, 0x6c, 0x6f, 0x63, 0x6b, 0x20, 0x25, 0x64, 0x2c, 0x20, 0x54, 0x68, 0x72, 0x65, 0x61, 0x64
        /*0020*/ 	.byte	0x20, 0x25, 0x64, 0x0a, 0x00
.L_0:


//--------------------- .nv.shared.reserved.0     --------------------------
	.section	.nv.shared.reserved.0,"aw",@nobits
	.weak		__nv_reservedSMEM_offset_0_alias
	.size		__nv_reservedSMEM_offset_0_alias, 0, 64
	.other		__nv_reservedSMEM_offset_0_alias,@"STO_CUDA_RESERVED_SHARED STV_DEFAULT"
__nv_reservedSMEM_offset_0_alias:
	.zero		0
	.zero		64


//--------------------- .nv.constant0._Z12hello_kernelv --------------------------
	.section	.nv.constant0._Z12hello_kernelv,"a",@progbits
	.sectionflags	@""
	.align	4
.nv.constant0._Z12hello_kernelv:
	.zero		896


//--------------------- SYMBOLS --------------------------

	.type		.nv.reservedSmem.offset0,@object
	.size		.nv.reservedSmem.offset0,0x4
	.type		vprintf,@function
